	.headerflags	@"EF_CUDA_TEXMODE_UNIFIED EF_CUDA_64BIT_ADDRESS EF_CUDA_ACCELERATORS EF_CUDA_SM90 EF_CUDA_VIRTUAL_SM(EF_CUDA_SM90)"
	.elftype	@"ET_EXEC"


//--------------------- .nv.info                  --------------------------
	.section	.nv.info,"",@"SHT_CUDA_INFO"
	.align	4


	//----- nvinfo : EIATTR_REGCOUNT
	.align		4
        /*0000*/ 	.byte	0x04, 0x2f
        /*0002*/ 	.short	(.L_3 - .L_2)
	.align		4
.L_2:
        /*0004*/ 	.word	index@(triton_poi_fused__native_batch_norm_legit_no_training_convolution_relu_3)
        /*0008*/ 	.word	0x00000016


	//----- nvinfo : EIATTR_MIN_STACK_SIZE
	.align		4
.L_3:
        /*000c*/ 	.byte	0x04, 0x12
        /*000e*/ 	.short	(.L_5 - .L_4)
	.align		4
.L_4:
        /*0010*/ 	.word	index@(triton_poi_fused__native_batch_norm_legit_no_training_convolution_relu_3)
        /*0014*/ 	.word	0x00000000


	//----- nvinfo : EIATTR_FRAME_SIZE
	.align		4
.L_5:
        /*0018*/ 	.byte	0x04, 0x11
        /*001a*/ 	.short	(.L_7 - .L_6)
	.align		4
.L_6:
        /*001c*/ 	.word	index@(triton_poi_fused__native_batch_norm_legit_no_training_convolution_relu_3)
        /*0020*/ 	.word	0x00000000


	//----- nvinfo : EIATTR_MIN_STACK_SIZE
	.align		4
.L_7:
        /*0024*/ 	.byte	0x04, 0x12
        /*0026*/ 	.short	(.L_9 - .L_8)
	.align		4
.L_8:
        /*0028*/ 	.word	index@(triton_poi_fused__native_batch_norm_legit_no_training_convolution_relu_3)
        /*002c*/ 	.word	0x00000000
.L_9:


//--------------------- .nv.info.triton_poi_fused__native_batch_norm_legit_no_training_convolution_relu_3 --------------------------
	.section	.nv.info.triton_poi_fused__native_batch_norm_legit_no_training_convolution_relu_3,"",@"SHT_CUDA_INFO"
	.sectionflags	@""
	.align	4


	//----- nvinfo : EIATTR_CUDA_API_VERSION
	.align		4
        /*0000*/ 	.byte	0x04, 0x37
        /*0002*/ 	.short	(.L_11 - .L_10)
.L_10:
        /*0004*/ 	.word	0x0000007c


	//----- nvinfo : EIATTR_KPARAM_INFO
	.align		4
.L_11:
        /*0008*/ 	.byte	0x04, 0x17
        /*000a*/ 	.short	(.L_13 - .L_12)
.L_12:
        /*000c*/ 	.word	0x00000000
        /*0010*/ 	.short	0x0007
        /*0012*/ 	.short	0x0038
        /*0014*/ 	.byte	0x00, 0xf0, 0x11, 0x00


	//----- nvinfo : EIATTR_KPARAM_INFO
	.align		4
.L_13:
        /*0018*/ 	.byte	0x04, 0x17
        /*001a*/ 	.short	(.L_15 - .L_14)
.L_14:
        /*001c*/ 	.word	0x00000000
        /*0020*/ 	.short	0x0006
        /*0022*/ 	.short	0x0030
        /*0024*/ 	.byte	0x00, 0xf4, 0x21, 0x00


	//----- nvinfo : EIATTR_KPARAM_INFO
	.align		4
.L_15:
        /*0028*/ 	.byte	0x04, 0x17
        /*002a*/ 	.short	(.L_17 - .L_16)
.L_16:
        /*002c*/ 	.word	0x00000000
        /*0030*/ 	.short	0x0005
        /*0032*/ 	.short	0x0028
        /*0034*/ 	.byte	0x00, 0xf4, 0x21, 0x00


	//----- nvinfo : EIATTR_KPARAM_INFO
	.align		4
.L_17:
        /*0038*/ 	.byte	0x04, 0x17
        /*003a*/ 	.short	(.L_19 - .L_18)
.L_18:
        /*003c*/ 	.word	0x00000000
        /*0040*/ 	.short	0x0004
        /*0042*/ 	.short	0x0020
        /*0044*/ 	.byte	0x00, 0xf4, 0x21, 0x00


	//----- nvinfo : EIATTR_KPARAM_INFO
	.align		4
.L_19:
        /*0048*/ 	.byte	0x04, 0x17
        /*004a*/ 	.short	(.L_21 - .L_20)
.L_20:
        /*004c*/ 	.word	0x00000000
        /*0050*/ 	.short	0x0003
        /*0052*/ 	.short	0x0018
        /*0054*/ 	.byte	0x00, 0xf4, 0x21, 0x00


	//----- nvinfo : EIATTR_KPARAM_INFO
	.align		4
.L_21:
        /*0058*/ 	.byte	0x04, 0x17
        /*005a*/ 	.short	(.L_23 - .L_22)
.L_22:
        /*005c*/ 	.word	0x00000000
        /*0060*/ 	.short	0x0002
        /*0062*/ 	.short	0x0010
        /*0064*/ 	.byte	0x00, 0xf4, 0x21, 0x00


	//----- nvinfo : EIATTR_KPARAM_INFO
	.align		4
.L_23:
        /*0068*/ 	.byte	0x04, 0x17
        /*006a*/ 	.short	(.L_25 - .L_24)
.L_24:
        /*006c*/ 	.word	0x00000000
        /*0070*/ 	.short	0x0001
        /*0072*/ 	.short	0x0008
        /*0074*/ 	.byte	0x00, 0xf4, 0x21, 0x00


	//----- nvinfo : EIATTR_KPARAM_INFO
	.align		4
.L_25:
        /*0078*/ 	.byte	0x04, 0x17
        /*007a*/ 	.short	(.L_27 - .L_26)
.L_26:
        /*007c*/ 	.word	0x00000000
        /*0080*/ 	.short	0x0000
        /*0082*/ 	.short	0x0000
        /*0084*/ 	.byte	0x00, 0xf4, 0x21, 0x00


	//----- nvinfo : EIATTR_SPARSE_MMA_MASK
	.align		4
.L_27:
        /*0088*/ 	.byte	0x03, 0x50
        /*008a*/ 	.short	0x0000


	//----- nvinfo : EIATTR_MAXREG_COUNT
	.align		4
        /*008c*/ 	.byte	0x03, 0x1b
        /*008e*/ 	.short	0x00ff


	//----- nvinfo : EIATTR_EXIT_INSTR_OFFSETS
	.align		4
        /*0090*/ 	.byte	0x04, 0x1c
        /*0092*/ 	.short	(.L_29 - .L_28)


	//   ....[0]....
.L_28:
        /*0094*/ 	.word	0x000003b0


	//----- nvinfo : EIATTR_REQNTID
	.align		4
.L_29:
        /*0098*/ 	.byte	0x04, 0x10
        /*009a*/ 	.short	(.L_31 - .L_30)
.L_30:
        /*009c*/ 	.word	0x00000100
        /*00a0*/ 	.word	0x00000001
        /*00a4*/ 	.word	0x00000001


	//----- nvinfo : EIATTR_CBANK_PARAM_SIZE
	.align		4
.L_31:
        /*00a8*/ 	.byte	0x03, 0x19
        /*00aa*/ 	.short	0x003c


	//----- nvinfo : EIATTR_PARAM_CBANK
	.align		4
        /*00ac*/ 	.byte	0x04, 0x0a
        /*00ae*/ 	.short	(.L_33 - .L_32)
	.align		4
.L_32:
        /*00b0*/ 	.word	index@(.nv.constant0.triton_poi_fused__native_batch_norm_legit_no_training_convolution_relu_3)
        /*00b4*/ 	.short	0x0210
        /*00b6*/ 	.short	0x003c


	//----- nvinfo : EIATTR_SW_WAR
	.align		4
.L_33:
        /*00b8*/ 	.byte	0x04, 0x36
        /*00ba*/ 	.short	(.L_35 - .L_34)
.L_34:
        /*00bc*/ 	.word	0x00000008
.L_35:


//--------------------- .nv.callgraph             --------------------------
	.section	.nv.callgraph,"",@"SHT_CUDA_CALLGRAPH"
	.align	4
	.sectionentsize	8
	.align		4
        /*0000*/ 	.word	0x00000000
	.align		4
        /*0004*/ 	.word	0xffffffff
	.align		4
        /*0008*/ 	.word	0x00000000
	.align		4
        /*000c*/ 	.word	0xfffffffe
	.align		4
        /*0010*/ 	.word	0x00000000
	.align		4
        /*0014*/ 	.word	0xfffffffd
	.align		4
        /*0018*/ 	.word	0x00000000
	.align		4
        /*001c*/ 	.word	0xfffffffc


//--------------------- .nv.constant4             --------------------------
	.section	.nv.constant4,"a",@progbits
	.align	8
	.align		8
.nv.constant4:
        /*0000*/ 	.dword	_$_str
	.align		8
        /*0008*/ 	.dword	_$_str_$_2


//--------------------- .text.triton_poi_fused__native_batch_norm_legit_no_training_convolution_relu_3 --------------------------
	.section	.text.triton_poi_fused__native_batch_norm_legit_no_training_convolution_relu_3,"ax",@progbits
	.align	128
        .global         triton_poi_fused__native_batch_norm_legit_no_training_convolution_relu_3
        .type           triton_poi_fused__native_batch_norm_legit_no_training_convolution_relu_3,@function
        .size           triton_poi_fused__native_batch_norm_legit_no_training_convolution_relu_3,(.L_x_1 - triton_poi_fused__native_batch_norm_legit_no_training_convolution_relu_3)
        .other          triton_poi_fused__native_batch_norm_legit_no_training_convolution_relu_3,@"STO_CUDA_ENTRY STV_DEFAULT"
triton_poi_fused__native_batch_norm_legit_no_training_convolution_relu_3:
.text.triton_poi_fused__native_batch_norm_legit_no_training_convolution_relu_3:
[----:B------:R-:W-:Y:S01]  /*0000*/  LDC R1, c[0x0][0x28] ;  /* 0x00000a00ff017b82 */ /* 0x000fe20000000800 */
[----:B------:R-:W1:Y:S07]  /*0010*/  S2R R0, SR_TID.X ;  /* 0x0000000000007919 */ /* 0x000e6e0000002100 */
[----:B------:R-:W2:Y:S01]  /*0020*/  LDC.64 R14, c[0x0][0x228] ;  /* 0x00008a00ff0e7b82 */ /* 0x000ea20000000a00 */
[----:B------:R-:W-:Y:S01]  /*0030*/  ULDC.64 UR4, c[0x0][0x208] ;  /* 0x0000820000047ab9 */ /* 0x000fe20000000a00 */
[----:B------:R-:W3:Y:S06]  /*0040*/  S2R R5, SR_CTAID.X ;  /* 0x0000000000057919 */ /* 0x000eec0000002500 */
[----:B------:R-:W4:Y:S08]  /*0050*/  LDC.64 R10, c[0x0][0x218] ;  /* 0x00008600ff0a7b82 */ /* 0x000f300000000a00 */
[----:B------:R-:W5:Y:S08]  /*0060*/  LDC.64 R12, c[0x0][0x220] ;  /* 0x00008800ff0c7b82 */ /* 0x000f700000000a00 */
[----:B------:R-:W5:Y:S01]  /*0070*/  LDC.64 R16, c[0x0][0x230] ;  /* 0x00008c00ff107b82 */ /* 0x000f620000000a00 */
[----:B-1----:R-:W-:-:S02]  /*0080*/  SHF.L.U32 R0, R0, 0x1, RZ ;  /* 0x0000000100007819 */ /* 0x002fc400000006ff */
[----:B---3--:R-:W-:Y:S02]  /*0090*/  SHF.R.S32.HI R3, RZ, 0x16, R5 ;  /* 0x00000016ff037819 */ /* 0x008fe40000011405 */
[----:B------:R-:W-:Y:S02]  /*00a0*/  LOP3.LUT R0, R0, 0x1fe, RZ, 0xc0, !PT ;  /* 0x000001fe00007812 */ /* 0x000fe400078ec0ff */
[----:B------:R-:W-:Y:S02]  /*00b0*/  SGXT R3, R3, 0x1 ;  /* 0x000000010303781a */ /* 0x000fe40000000200 */
[----:B------:R-:W-:Y:S02]  /*00c0*/  LEA R0, R5, R0, 0x9 ;  /* 0x0000000005007211 */ /* 0x000fe400078e48ff */
[----:B------:R-:W1:Y:S02]  /*00d0*/  LDC.64 R4, c[0x0][0x238] ;  /* 0x00008e00ff047b82 */ /* 0x000e640000000a00 */
[----:B------:R-:W-:-:S04]  /*00e0*/  LEA.HI R3, R3, R0, RZ, 0x9 ;  /* 0x0000000003037211 */ /* 0x000fc800078f48ff */
[----:B------:R-:W-:-:S04]  /*00f0*/  SHF.R.S32.HI R3, RZ, 0x9, R3 ;  /* 0x00000009ff037819 */ /* 0x000fc80000011403 */
[----:B------:R-:W-:-:S04]  /*0100*/  LEA.HI R2, R3, R3, RZ, 0x9 ;  /* 0x0000000303027211 */ /* 0x000fc800078f48ff */
[----:B------:R-:W-:-:S04]  /*0110*/  LOP3.LUT R2, R2, 0xfffffe00, RZ, 0xc0, !PT ;  /* 0xfffffe0002027812 */ /* 0x000fc800078ec0ff */
[----:B------:R-:W-:Y:S02]  /*0120*/  IADD3 R19, R3, -R2, RZ ;  /* 0x8000000203137210 */ /* 0x000fe40007ffe0ff */
[----:B------:R-:W3:Y:S03]  /*0130*/  LDC.64 R2, c[0x0][0x210] ;  /* 0x00008400ff027b82 */ /* 0x000ee60000000a00 */
[----:B--2---:R-:W-:-:S05]  /*0140*/  IMAD.WIDE R14, R19, 0x4, R14 ;  /* 0x00000004130e7825 */ /* 0x004fca00078e020e */
[----:B------:R2:W2:Y:S01]  /*0150*/  LDG.E.EL R18, desc[UR4][R14.64] ;  /* 0x000000040e127981 */ /* 0x0004a2000c2e1900 */
[----:B----4-:R-:W-:-:S04]  /*0160*/  IMAD.WIDE R10, R19, 0x4, R10 ;  /* 0x00000004130a7825 */ /* 0x010fc800078e020a */
[----:B-----5:R-:W-:Y:S01]  /*0170*/  IMAD.WIDE R12, R19, 0x4, R12 ;  /* 0x00000004130c7825 */ /* 0x020fe200078e020c */
[----:B------:R4:W5:Y:S04]  /*0180*/  LDG.E.EL R8, desc[UR4][R10.64] ;  /* 0x000000040a087981 */ /* 0x000968000c2e1900 */
[----:B------:R-:W5:Y:S01]  /*0190*/  LDG.E.EL R9, desc[UR4][R12.64] ;  /* 0x000000040c097981 */ /* 0x000f62000c2e1900 */
[----:B---3--:R-:W-:-:S05]  /*01a0*/  IMAD.WIDE R2, R0, 0x4, R2 ;  /* 0x0000000400027825 */ /* 0x008fca00078e0202 */
[----:B------:R-:W5:Y:S01]  /*01b0*/  LDG.E.64 R6, desc[UR4][R2.64] ;  /* 0x0000000402067981 */ /* 0x000f62000c1e1b00 */
[----:B0-2---:R-:W-:-:S04]  /*01c0*/  IMAD.WIDE R14, R19, 0x4, R16 ;  /* 0x00000004130e7825 */ /* 0x005fc800078e0210 */
[----:B-1----:R-:W-:Y:S02]  /*01d0*/  IMAD.WIDE R16, R19, 0x4, R4 ;  /* 0x0000000413107825 */ /* 0x002fe400078e0204 */
[----:B------:R-:W2:Y:S01]  /*01e0*/  LDG.E.EL R14, desc[UR4][R14.64] ;  /* 0x000000040e0e7981 */ /* 0x000ea2000c2e1900 */
[----:B----4-:R-:W-:Y:S01]  /*01f0*/  HFMA2.MMA R10, -RZ, RZ, 1.625, 0 ;  /* 0x3e800000ff0a7435 */ /* 0x010fe200000001ff */
[----:B------:R-:W0:Y:S02]  /*0200*/  LDC.64 R4, c[0x0][0x240] ;  /* 0x00009000ff047b82 */ /* 0x000e240000000a00 */
[----:B------:R-:W2:Y:S01]  /*0210*/  LDG.E.EL R17, desc[UR4][R16.64] ;  /* 0x0000000410117981 */ /* 0x000ea2000c2e1900 */
[----:B0-----:R-:W-:-:S04]  /*0220*/  IMAD.WIDE R4, R0, 0x4, R4 ;  /* 0x0000000400047825 */ /* 0x001fc800078e0204 */
[----:B------:R-:W-:-:S04]  /*0230*/  FADD R18, R18, 9.9999997473787516356e-06 ;  /* 0x3727c5ac12127421 */ /* 0x000fc80000000000 */
[----:B------:R-:W0:Y:S02]  /*0240*/  MUFU.SQRT R19, R18 ;  /* 0x0000001200137308 */ /* 0x000e240000002000 */
[C---:B0-----:R-:W-:Y:S02]  /*0250*/  FSETP.GT.AND P0, PT, R19.reuse, 8.50705917302346158658e+37, PT ;  /* 0x7e8000001300780b */ /* 0x041fe40003f04000 */
[----:B------:R-:W-:-:S11]  /*0260*/  FSETP.GEU.AND P1, PT, R19, 1.175494350822287508e-38, PT ;  /* 0x008000001300780b */ /* 0x000fd60003f2e000 */
[----:B------:R-:W-:-:S04]  /*0270*/  @P0 FMUL R19, R19, 0.25 ;  /* 0x3e80000013130820 */ /* 0x000fc80000400000 */
[----:B------:R-:W-:-:S06]  /*0280*/  @!P1 FMUL R19, R19, 16777216 ;  /* 0x4b80000013139820 */ /* 0x000fcc0000400000 */
[----:B------:R-:W0:Y:S01]  /*0290*/  MUFU.RCP R19, R19 ;  /* 0x0000001300137308 */ /* 0x000e220000001000 */
[----:B------:R-:W-:Y:S01]  /*02a0*/  FSEL R10, R10, 1, P0 ;  /* 0x3f8000000a0a7808 */ /* 0x000fe20000000000 */
[--C-:B-----5:R-:W-:Y:S01]  /*02b0*/  FADD R6, R6, R8.reuse ;  /* 0x0000000806067221 */ /* 0x120fe20000000000 */
[----:B------:R-:W-:-:S03]  /*02c0*/  FADD R7, R7, R8 ;  /* 0x0000000807077221 */ /* 0x000fc60000000000 */
[----:B------:R-:W-:Y:S01]  /*02d0*/  @!P1 FMUL R10, R10, 16777216 ;  /* 0x4b8000000a0a9820 */ /* 0x000fe20000400000 */
[C---:B------:R-:W-:Y:S01]  /*02e0*/  FADD R8, -R9.reuse, R6 ;  /* 0x0000000609087221 */ /* 0x040fe20000000100 */
[----:B------:R-:W-:Y:S02]  /*02f0*/  FADD R9, -R9, R7 ;  /* 0x0000000709097221 */ /* 0x000fe40000000100 */
[----:B0-----:R-:W-:-:S04]  /*0300*/  FMUL R10, R19, R10 ;  /* 0x0000000a130a7220 */ /* 0x001fc80000400000 */
[-C--:B------:R-:W-:Y:S01]  /*0310*/  FMUL R8, R8, R10.reuse ;  /* 0x0000000a08087220 */ /* 0x080fe20000400000 */
[----:B------:R-:W-:-:S03]  /*0320*/  FMUL R10, R9, R10 ;  /* 0x0000000a090a7220 */ /* 0x000fc60000400000 */
[C-C-:B--2---:R-:W-:Y:S01]  /*0330*/  FFMA R8, R14.reuse, R8, R17.reuse ;  /* 0x000000080e087223 */ /* 0x144fe20000000011 */
[----:B------:R-:W-:-:S04]  /*0340*/  FFMA R10, R14, R10, R17 ;  /* 0x0000000a0e0a7223 */ /* 0x000fc80000000011 */
[----:B------:R-:W-:Y:S02]  /*0350*/  FSETP.GEU.AND P0, PT, R8, RZ, PT ;  /* 0x000000ff0800720b */ /* 0x000fe40003f0e000 */
[----:B------:R-:W-:Y:S02]  /*0360*/  FSETP.GEU.AND P1, PT, R10, RZ, PT ;  /* 0x000000ff0a00720b */ /* 0x000fe40003f2e000 */
[----:B------:R-:W-:Y:S02]  /*0370*/  FSEL R8, R8, RZ, P0 ;  /* 0x000000ff08087208 */ /* 0x000fe40000000000 */
[----:B------:R-:W-:Y:S01]  /*0380*/  FSEL R9, R10, RZ, P1 ;  /* 0x000000ff0a097208 */ /* 0x000fe20000800000 */
[----:B------:R-:W-:Y:S04]  /*0390*/  STG.E.64 desc[UR4][R2.64], R6 ;  /* 0x0000000602007986 */ /* 0x000fe8000c101b04 */
[----:B------:R-:W-:Y:S01]  /*03a0*/  STG.E.64 desc[UR4][R4.64], R8 ;  /* 0x0000000804007986 */ /* 0x000fe2000c101b04 */
[----:B------:R-:W-:Y:S05]  /*03b0*/  EXIT ;  /* 0x000000000000794d */ /* 0x000fea0003800000 */
.L_x_0:
[----:B------:R-:W-:-:S00]  /*03c0*/  BRA `(.L_x_0) ;  /* 0xfffffffc00fc7947 */ /* 0x000fc0000383ffff */
[----:B------:R-:W-:-:S00]  /*03d0*/  NOP ;  /* 0x0000000000007918 */ /* 0x000fc00000000000 */
        /* <DEDUP_REMOVED lines=10> */
.L_x_1:


//--------------------- .nv.global.init           --------------------------
	.section	.nv.global.init,"aw",@progbits
.nv.global.init:
	.type		_$_str,@object
	.size		_$_str,(_$_str_$_2 - _$_str)
_$_str:
        /*0000*/ 	.byte	0x5f, 0x5f, 0x43, 0x55, 0x44, 0x41, 0x5f, 0x46, 0x54, 0x5a, 0x00
	.type		_$_str_$_2,@object
	.size		_$_str_$_2,(.L_1 - _$_str_$_2)
_$_str_$_2:
        /*000b*/ 	.byte	0x5f, 0x5f, 0x43, 0x55, 0x44, 0x41, 0x5f, 0x50, 0x52, 0x45, 0x43, 0x5f, 0x53, 0x51, 0x52, 0x54
        /*001b*/ 	.byte	0x00
.L_1:


//--------------------- .nv.constant0.triton_poi_fused__native_batch_norm_legit_no_training_convolution_relu_3 --------------------------
	.section	.nv.constant0.triton_poi_fused__native_batch_norm_legit_no_training_convolution_relu_3,"a",@progbits
	.sectionflags	@""
	.align	4
.nv.constant0.triton_poi_fused__native_batch_norm_legit_no_training_convolution_relu_3:
	.zero		588
